//
// Generated by NVIDIA NVVM Compiler
//
// Compiler Build ID: CL-36424714
// Cuda compilation tools, release 13.0, V13.0.88
// Based on NVVM 20.0.0
//

.version 9.0
.target sm_100
.address_size 64

	// .globl	_Z10gemm_blockPfS_S_i
// _ZZ10gemm_blockPfS_S_iE2As has been demoted
// _ZZ10gemm_blockPfS_S_iE2Bs has been demoted

.visible .entry _Z10gemm_blockPfS_S_i(
	.param .u64 .ptr .align 1 _Z10gemm_blockPfS_S_i_param_0,
	.param .u64 .ptr .align 1 _Z10gemm_blockPfS_S_i_param_1,
	.param .u64 .ptr .align 1 _Z10gemm_blockPfS_S_i_param_2,
	.param .u32 _Z10gemm_blockPfS_S_i_param_3
)
{
	.reg .pred 	%p<3>;
	.reg .b32 	%r<37>;
	.reg .b32 	%f<105>;
	.reg .b64 	%rd<13>;
	// demoted variable
	.shared .align 4 .b8 _ZZ10gemm_blockPfS_S_iE2As[4096];
	// demoted variable
	.shared .align 4 .b8 _ZZ10gemm_blockPfS_S_iE2Bs[4096];
	ld.param.u64 	%rd3, [_Z10gemm_blockPfS_S_i_param_0];
	ld.param.u64 	%rd4, [_Z10gemm_blockPfS_S_i_param_1];
	ld.param.u64 	%rd5, [_Z10gemm_blockPfS_S_i_param_2];
	ld.param.u32 	%r19, [_Z10gemm_blockPfS_S_i_param_3];
	mov.u32 	%r20, %ctaid.x;
	mov.u32 	%r21, %ctaid.y;
	mov.u32 	%r1, %tid.x;
	mov.u32 	%r2, %tid.y;
	shl.b32 	%r22, %r21, 5;
	add.s32 	%r3, %r22, %r2;
	shl.b32 	%r4, %r20, 5;
	setp.lt.s32 	%p1, %r19, 32;
	mov.f32 	%f104, 0f00000000;
	@%p1 bra 	$L__BB0_3;
	shl.b32 	%r23, %r2, 7;
	mov.u32 	%r24, _ZZ10gemm_blockPfS_S_iE2As;
	add.s32 	%r5, %r24, %r23;
	shl.b32 	%r25, %r1, 2;
	add.s32 	%r6, %r5, %r25;
	mov.u32 	%r26, _ZZ10gemm_blockPfS_S_iE2Bs;
	add.s32 	%r8, %r26, %r25;
	add.s32 	%r7, %r8, %r23;
	shr.s32 	%r27, %r19, 31;
	shr.u32 	%r28, %r27, 27;
	add.s32 	%r29, %r19, %r28;
	shr.s32 	%r30, %r29, 5;
	neg.s32 	%r36, %r30;
	mad.lo.s32 	%r35, %r19, %r3, %r1;
	mad.lo.s32 	%r31, %r2, %r19, %r1;
	add.s32 	%r34, %r31, %r4;
	shl.b32 	%r12, %r19, 5;
	cvta.to.global.u64 	%rd1, %rd3;
	cvta.to.global.u64 	%rd2, %rd4;
	mov.f32 	%f104, 0f00000000;
$L__BB0_2:
	mul.wide.s32 	%rd6, %r35, 4;
	add.s64 	%rd7, %rd1, %rd6;
	ld.global.f32 	%f6, [%rd7];
	st.shared.f32 	[%r6], %f6;
	mul.wide.u32 	%rd8, %r34, 4;
	add.s64 	%rd9, %rd2, %rd8;
	ld.global.f32 	%f7, [%rd9];
	st.shared.f32 	[%r7], %f7;
	bar.sync 	0;
	ld.shared.f32 	%f8, [%r5];
	ld.shared.f32 	%f9, [%r8];
	fma.rn.f32 	%f10, %f8, %f9, %f104;
	ld.shared.f32 	%f11, [%r5+4];
	ld.shared.f32 	%f12, [%r8+128];
	fma.rn.f32 	%f13, %f11, %f12, %f10;
	ld.shared.f32 	%f14, [%r5+8];
	ld.shared.f32 	%f15, [%r8+256];
	fma.rn.f32 	%f16, %f14, %f15, %f13;
	ld.shared.f32 	%f17, [%r5+12];
	ld.shared.f32 	%f18, [%r8+384];
	fma.rn.f32 	%f19, %f17, %f18, %f16;
	ld.shared.f32 	%f20, [%r5+16];
	ld.shared.f32 	%f21, [%r8+512];
	fma.rn.f32 	%f22, %f20, %f21, %f19;
	ld.shared.f32 	%f23, [%r5+20];
	ld.shared.f32 	%f24, [%r8+640];
	fma.rn.f32 	%f25, %f23, %f24, %f22;
	ld.shared.f32 	%f26, [%r5+24];
	ld.shared.f32 	%f27, [%r8+768];
	fma.rn.f32 	%f28, %f26, %f27, %f25;
	ld.shared.f32 	%f29, [%r5+28];
	ld.shared.f32 	%f30, [%r8+896];
	fma.rn.f32 	%f31, %f29, %f30, %f28;
	ld.shared.f32 	%f32, [%r5+32];
	ld.shared.f32 	%f33, [%r8+1024];
	fma.rn.f32 	%f34, %f32, %f33, %f31;
	ld.shared.f32 	%f35, [%r5+36];
	ld.shared.f32 	%f36, [%r8+1152];
	fma.rn.f32 	%f37, %f35, %f36, %f34;
	ld.shared.f32 	%f38, [%r5+40];
	ld.shared.f32 	%f39, [%r8+1280];
	fma.rn.f32 	%f40, %f38, %f39, %f37;
	ld.shared.f32 	%f41, [%r5+44];
	ld.shared.f32 	%f42, [%r8+1408];
	fma.rn.f32 	%f43, %f41, %f42, %f40;
	ld.shared.f32 	%f44, [%r5+48];
	ld.shared.f32 	%f45, [%r8+1536];
	fma.rn.f32 	%f46, %f44, %f45, %f43;
	ld.shared.f32 	%f47, [%r5+52];
	ld.shared.f32 	%f48, [%r8+1664];
	fma.rn.f32 	%f49, %f47, %f48, %f46;
	ld.shared.f32 	%f50, [%r5+56];
	ld.shared.f32 	%f51, [%r8+1792];
	fma.rn.f32 	%f52, %f50, %f51, %f49;
	ld.shared.f32 	%f53, [%r5+60];
	ld.shared.f32 	%f54, [%r8+1920];
	fma.rn.f32 	%f55, %f53, %f54, %f52;
	ld.shared.f32 	%f56, [%r5+64];
	ld.shared.f32 	%f57, [%r8+2048];
	fma.rn.f32 	%f58, %f56, %f57, %f55;
	ld.shared.f32 	%f59, [%r5+68];
	ld.shared.f32 	%f60, [%r8+2176];
	fma.rn.f32 	%f61, %f59, %f60, %f58;
	ld.shared.f32 	%f62, [%r5+72];
	ld.shared.f32 	%f63, [%r8+2304];
	fma.rn.f32 	%f64, %f62, %f63, %f61;
	ld.shared.f32 	%f65, [%r5+76];
	ld.shared.f32 	%f66, [%r8+2432];
	fma.rn.f32 	%f67, %f65, %f66, %f64;
	ld.shared.f32 	%f68, [%r5+80];
	ld.shared.f32 	%f69, [%r8+2560];
	fma.rn.f32 	%f70, %f68, %f69, %f67;
	ld.shared.f32 	%f71, [%r5+84];
	ld.shared.f32 	%f72, [%r8+2688];
	fma.rn.f32 	%f73, %f71, %f72, %f70;
	ld.shared.f32 	%f74, [%r5+88];
	ld.shared.f32 	%f75, [%r8+2816];
	fma.rn.f32 	%f76, %f74, %f75, %f73;
	ld.shared.f32 	%f77, [%r5+92];
	ld.shared.f32 	%f78, [%r8+2944];
	fma.rn.f32 	%f79, %f77, %f78, %f76;
	ld.shared.f32 	%f80, [%r5+96];
	ld.shared.f32 	%f81, [%r8+3072];
	fma.rn.f32 	%f82, %f80, %f81, %f79;
	ld.shared.f32 	%f83, [%r5+100];
	ld.shared.f32 	%f84, [%r8+3200];
	fma.rn.f32 	%f85, %f83, %f84, %f82;
	ld.shared.f32 	%f86, [%r5+104];
	ld.shared.f32 	%f87, [%r8+3328];
	fma.rn.f32 	%f88, %f86, %f87, %f85;
	ld.shared.f32 	%f89, [%r5+108];
	ld.shared.f32 	%f90, [%r8+3456];
	fma.rn.f32 	%f91, %f89, %f90, %f88;
	ld.shared.f32 	%f92, [%r5+112];
	ld.shared.f32 	%f93, [%r8+3584];
	fma.rn.f32 	%f94, %f92, %f93, %f91;
	ld.shared.f32 	%f95, [%r5+116];
	ld.shared.f32 	%f96, [%r8+3712];
	fma.rn.f32 	%f97, %f95, %f96, %f94;
	ld.shared.f32 	%f98, [%r5+120];
	ld.shared.f32 	%f99, [%r8+3840];
	fma.rn.f32 	%f100, %f98, %f99, %f97;
	ld.shared.f32 	%f101, [%r5+124];
	ld.shared.f32 	%f102, [%r8+3968];
	fma.rn.f32 	%f104, %f101, %f102, %f100;
	bar.sync 	0;
	add.s32 	%r36, %r36, 1;
	setp.ne.s32 	%p2, %r36, 0;
	add.s32 	%r35, %r35, 32;
	add.s32 	%r34, %r34, %r12;
	@%p2 bra 	$L__BB0_2;
$L__BB0_3:
	cvta.to.global.u64 	%rd10, %rd5;
	add.s32 	%r32, %r4, %r1;
	mad.lo.s32 	%r33, %r19, %r3, %r32;
	mul.wide.s32 	%rd11, %r33, 4;
	add.s64 	%rd12, %rd10, %rd11;
	st.global.f32 	[%rd12], %f104;
	ret;

}


// ===== COMPILED SASS (sm_100) =====

	.target	sm_100

	.elftype	@"ET_EXEC"


//--------------------- .note.nv.tkinfo           --------------------------
	.section	.note.nv.tkinfo,"",@"SHT_NOTE"
	.sectionflags	@"SHF_NOTE_NV_TKINFO"
	.tkinfo
        /*0018*/ 	.word	0x00000002
        /*0030*/ 	.string	""
        /*0030*/ 	.string	"ptxas"
        /*0030*/ 	.string	"Cuda compilation tools, release 13.0, V13.0.88"
        /*0030*/ 	.string	"Build cuda_13.0.r13.0/compiler.36424714_0"
        /*0030*/ 	.string	"-arch sm_100 -m 64 "



//--------------------- .note.nv.cuinfo           --------------------------
	.section	.note.nv.cuinfo,"",@"SHT_NOTE"
	.sectionflags	@"SHF_NOTE_NV_CUINFO"
        /*0018*/ 	.short	0x0002
        /*001a*/ 	.short	0x0064
        /*001c*/ 	.short	0x0082
	.zero		2


//--------------------- .nv.info                  --------------------------
	.section	.nv.info,"",@"SHT_CUDA_INFO"
	.align	4


	//----- nvinfo : EIATTR_REGCOUNT
	.align		4
        /*0000*/ 	.byte	0x04, 0x2f
        /*0002*/ 	.short	(.L_1 - .L_0)
	.align		4
.L_0:
        /*0004*/ 	.word	index@(_Z10gemm_blockPfS_S_i)
        /*0008*/ 	.word	0x00000020


	//----- nvinfo : EIATTR_FRAME_SIZE
	.align		4
.L_1:
        /*000c*/ 	.byte	0x04, 0x11
        /*000e*/ 	.short	(.L_3 - .L_2)
	.align		4
.L_2:
        /*0010*/ 	.word	index@(_Z10gemm_blockPfS_S_i)
        /*0014*/ 	.word	0x00000000


	//----- nvinfo : EIATTR_MIN_STACK_SIZE
	.align		4
.L_3:
        /*0018*/ 	.byte	0x04, 0x12
        /*001a*/ 	.short	(.L_5 - .L_4)
	.align		4
.L_4:
        /*001c*/ 	.word	index@(_Z10gemm_blockPfS_S_i)
        /*0020*/ 	.word	0x00000000
.L_5:


//--------------------- .nv.compat                --------------------------
	.section	.nv.compat,"",@"SHT_CUDA_COMPAT_INFO"
	.align	4
        /*0000*/ 	.byte	0x02, 0x09, 0x00, 0x00, 0x02, 0x02, 0x01, 0x00, 0x02, 0x05, 0x05, 0x00, 0x03, 0x07, 0x01, 0x01
        /*0010*/ 	.byte	0x02, 0x03, 0x00, 0x00, 0x02, 0x06, 0x01, 0x00, 0x04, 0x0b, 0x08, 0x00, 0x09, 0x00, 0x00, 0x00
        /*0020*/ 	.byte	0x00, 0x00, 0x00, 0x00


//--------------------- .nv.info._Z10gemm_blockPfS_S_i --------------------------
	.section	.nv.info._Z10gemm_blockPfS_S_i,"",@"SHT_CUDA_INFO"
	.sectionflags	@""
	.align	4


	//----- nvinfo : EIATTR_CUDA_API_VERSION
	.align		4
        /*0000*/ 	.byte	0x04, 0x37
        /*0002*/ 	.short	(.L_7 - .L_6)
.L_6:
        /*0004*/ 	.word	0x00000082


	//----- nvinfo : EIATTR_KPARAM_INFO
	.align		4
.L_7:
        /*0008*/ 	.byte	0x04, 0x17
        /*000a*/ 	.short	(.L_9 - .L_8)
.L_8:
        /*000c*/ 	.word	0x00000000
        /*0010*/ 	.short	0x0003
        /*0012*/ 	.short	0x0018
        /*0014*/ 	.byte	0x00, 0xf0, 0x11, 0x00


	//----- nvinfo : EIATTR_KPARAM_INFO
	.align		4
.L_9:
        /*0018*/ 	.byte	0x04, 0x17
        /*001a*/ 	.short	(.L_11 - .L_10)
.L_10:
        /*001c*/ 	.word	0x00000000
        /*0020*/ 	.short	0x0002
        /*0022*/ 	.short	0x0010
        /*0024*/ 	.byte	0x00, 0xf5, 0x21, 0x00


	//----- nvinfo : EIATTR_KPARAM_INFO
	.align		4
.L_11:
        /*0028*/ 	.byte	0x04, 0x17
        /*002a*/ 	.short	(.L_13 - .L_12)
.L_12:
        /*002c*/ 	.word	0x00000000
        /*0030*/ 	.short	0x0001
        /*0032*/ 	.short	0x0008
        /*0034*/ 	.byte	0x00, 0xf5, 0x21, 0x00


	//----- nvinfo : EIATTR_KPARAM_INFO
	.align		4
.L_13:
        /*0038*/ 	.byte	0x04, 0x17
        /*003a*/ 	.short	(.L_15 - .L_14)
.L_14:
        /*003c*/ 	.word	0x00000000
        /*0040*/ 	.short	0x0000
        /*0042*/ 	.short	0x0000
        /*0044*/ 	.byte	0x00, 0xf5, 0x21, 0x00


	//----- nvinfo : EIATTR_SPARSE_MMA_MASK
	.align		4
.L_15:
        /*0048*/ 	.byte	0x03, 0x50
        /*004a*/ 	.short	0x0000


	//----- nvinfo : EIATTR_MAXREG_COUNT
	.align		4
        /*004c*/ 	.byte	0x03, 0x1b
        /*004e*/ 	.short	0x00ff


	//----- nvinfo : EIATTR_NUM_BARRIERS
	.align		4
        /*0050*/ 	.byte	0x02, 0x4c
        /*0052*/ 	.byte	0x01
	.zero		1


	//----- nvinfo : EIATTR_MERCURY_ISA_VERSION
	.align		4
        /*0054*/ 	.byte	0x03, 0x5f
        /*0056*/ 	.short	0x0101


	//----- nvinfo : EIATTR_VRC_CTA_INIT_COUNT
	.align		4
        /*0058*/ 	.byte	0x02, 0x4a
	.zero		1
	.zero		1


	//----- nvinfo : EIATTR_EXIT_INSTR_OFFSETS
	.align		4
        /*005c*/ 	.byte	0x04, 0x1c
        /*005e*/ 	.short	(.L_17 - .L_16)


	//   ....[0]....
.L_16:
        /*0060*/ 	.word	0x00000780


	//----- nvinfo : EIATTR_CBANK_PARAM_SIZE
	.align		4
.L_17:
        /*0064*/ 	.byte	0x03, 0x19
        /*0066*/ 	.short	0x001c


	//----- nvinfo : EIATTR_PARAM_CBANK
	.align		4
        /*0068*/ 	.byte	0x04, 0x0a
        /*006a*/ 	.short	(.L_19 - .L_18)
	.align		4
.L_18:
        /*006c*/ 	.word	index@(.nv.constant0._Z10gemm_blockPfS_S_i)
        /*0070*/ 	.short	0x0380
        /*0072*/ 	.short	0x001c


	//----- nvinfo : EIATTR_SW_WAR
	.align		4
.L_19:
        /*0074*/ 	.byte	0x04, 0x36
        /*0076*/ 	.short	(.L_21 - .L_20)
.L_20:
        /*0078*/ 	.word	0x00000008
.L_21:


//--------------------- .nv.callgraph             --------------------------
	.section	.nv.callgraph,"",@"SHT_CUDA_CALLGRAPH"
	.align	4
	.sectionentsize	8
	.align		4
        /*0000*/ 	.word	0x00000000
	.align		4
        /*0004*/ 	.word	0xffffffff
	.align		4
        /*0008*/ 	.word	0x00000000
	.align		4
        /*000c*/ 	.word	0xfffffffe
	.align		4
        /*0010*/ 	.word	0x00000000
	.align		4
        /*0014*/ 	.word	0xfffffffd
	.align		4
        /*0018*/ 	.word	0x00000000
	.align		4
        /*001c*/ 	.word	0xfffffffc


//--------------------- .text._Z10gemm_blockPfS_S_i --------------------------
	.section	.text._Z10gemm_blockPfS_S_i,"ax",@progbits
	.align	128
        .global         _Z10gemm_blockPfS_S_i
        .type           _Z10gemm_blockPfS_S_i,@function
        .size           _Z10gemm_blockPfS_S_i,(.L_x_3 - _Z10gemm_blockPfS_S_i)
        .other          _Z10gemm_blockPfS_S_i,@"STO_CUDA_ENTRY STV_DEFAULT"
_Z10gemm_blockPfS_S_i:
.text._Z10gemm_blockPfS_S_i:
[----:B------:R-:W-:Y:S01]  /*0000*/  LDC R1, c[0x0][0x37c] ;  /* 0x0000df00ff017b82 */ /* 0x000fe20000000800 */
[----:B------:R-:W0:Y:S07]  /*0010*/  S2R R5, SR_CTAID.Y ;  /* 0x0000000000057919 */ /* 0x000e2e0000002600 */
[----:B------:R-:W1:Y:S01]  /*0020*/  LDC R0, c[0x0][0x398] ;  /* 0x0000e600ff007b82 */ /* 0x000e620000000800 */
[----:B------:R-:W2:Y:S01]  /*0030*/  LDCU.64 UR8, c[0x0][0x358] ;  /* 0x00006b00ff0877ac */ /* 0x000ea20008000a00 */
[----:B------:R-:W-:Y:S01]  /*0040*/  HFMA2 R11, -RZ, RZ, 0, 0 ;  /* 0x00000000ff0b7431 */ /* 0x000fe200000001ff */
[----:B------:R-:W0:Y:S01]  /*0050*/  S2R R8, SR_TID.Y ;  /* 0x0000000000087919 */ /* 0x000e220000002200 */
[----:B------:R-:W3:Y:S04]  /*0060*/  S2R R7, SR_CTAID.X ;  /* 0x0000000000077919 */ /* 0x000ee80000002500 */
[----:B------:R-:W4:Y:S01]  /*0070*/  LDC.64 R22, c[0x0][0x390] ;  /* 0x0000e400ff167b82 */ /* 0x000f220000000a00 */
[----:B------:R-:W3:Y:S01]  /*0080*/  S2R R9, SR_TID.X ;  /* 0x0000000000097919 */ /* 0x000ee20000002100 */
[----:B-1----:R-:W-:-:S02]  /*0090*/  ISETP.GE.AND P0, PT, R0, 0x20, PT ;  /* 0x000000200000780c */ /* 0x002fc40003f06270 */
[----:B0-----:R-:W-:Y:S02]  /*00a0*/  LEA R5, R5, R8, 0x5 ;  /* 0x0000000805057211 */ /* 0x001fe400078e28ff */
[----:B---3--:R-:W-:-:S05]  /*00b0*/  LEA R2, R7, R9, 0x5 ;  /* 0x0000000907027211 */ /* 0x008fca00078e28ff */
[----:B------:R-:W-:-:S04]  /*00c0*/  IMAD R3, R5, R0, R2 ;  /* 0x0000000005037224 */ /* 0x000fc800078e0202 */
[----:B----4-:R-:W-:Y:S01]  /*00d0*/  IMAD.WIDE R22, R3, 0x4, R22 ;  /* 0x0000000403167825 */ /* 0x010fe200078e0216 */
[----:B--2---:R-:W-:Y:S06]  /*00e0*/  @!P0 BRA `(.L_x_0) ;  /* 0x0000000400a08947 */ /* 0x004fec0003800000 */
[----:B------:R-:W0:Y:S01]  /*00f0*/  S2UR UR6, SR_CgaCtaId ;  /* 0x00000000000679c3 */ /* 0x000e220000008800 */
[----:B------:R-:W-:Y:S01]  /*0100*/  UMOV UR4, 0x400 ;  /* 0x0000040000047882 */ /* 0x000fe20000000000 */
[----:B------:R-:W-:Y:S01]  /*0110*/  SHF.R.S32.HI R3, RZ, 0x1f, R0 ;  /* 0x0000001fff037819 */ /* 0x000fe20000011400 */
[----:B------:R-:W-:Y:S01]  /*0120*/  UIADD3 UR5, UPT, UPT, UR4, 0x1000, URZ ;  /* 0x0000100004057890 */ /* 0x000fe2000fffe0ff */
[-CC-:B------:R-:W-:Y:S01]  /*0130*/  IMAD R2, R8, R0.reuse, R9.reuse ;  /* 0x0000000008027224 */ /* 0x180fe200078e0209 */
[----:B------:R-:W-:Y:S02]  /*0140*/  MOV R11, RZ ;  /* 0x000000ff000b7202 */ /* 0x000fe40000000f00 */
[----:B------:R-:W-:Y:S01]  /*0150*/  LEA.HI R4, R3, R0, RZ, 0x5 ;  /* 0x0000000003047211 */ /* 0x000fe200078f28ff */
[----:B------:R-:W1:Y:S01]  /*0160*/  LDC.64 R20, c[0x0][0x380] ;  /* 0x0000e000ff147b82 */ /* 0x000e620000000a00 */
[----:B------:R-:W-:Y:S01]  /*0170*/  LEA R3, R7, R2, 0x5 ;  /* 0x0000000207037211 */ /* 0x000fe200078e28ff */
[----:B------:R-:W-:Y:S01]  /*0180*/  IMAD R2, R5, R0, R9 ;  /* 0x0000000005027224 */ /* 0x000fe200078e0209 */
[----:B------:R-:W-:-:S04]  /*0190*/  SHF.R.S32.HI R4, RZ, 0x5, R4 ;  /* 0x00000005ff047819 */ /* 0x000fc80000011404 */
[----:B------:R-:W-:Y:S01]  /*01a0*/  IADD3 R4, PT, PT, -R4, RZ, RZ ;  /* 0x000000ff04047210 */ /* 0x000fe20007ffe1ff */
[----:B------:R-:W2:Y:S01]  /*01b0*/  LDC.64 R18, c[0x0][0x388] ;  /* 0x0000e200ff127b82 */ /* 0x000ea20000000a00 */
[----:B0-----:R-:W-:Y:S02]  /*01c0*/  ULEA UR4, UR6, UR4, 0x18 ;  /* 0x0000000406047291 */ /* 0x001fe4000f8ec0ff */
[----:B------:R-:W-:-:S04]  /*01d0*/  ULEA UR5, UR6, UR5, 0x18 ;  /* 0x0000000506057291 */ /* 0x000fc8000f8ec0ff */
[C---:B------:R-:W-:Y:S02]  /*01e0*/  LEA R16, R8.reuse, UR4, 0x7 ;  /* 0x0000000408107c11 */ /* 0x040fe4000f8e38ff */
[C---:B------:R-:W-:Y:S02]  /*01f0*/  LEA R6, R9.reuse, UR5, 0x2 ;  /* 0x0000000509067c11 */ /* 0x040fe4000f8e10ff */
[----:B------:R-:W-:Y:S02]  /*0200*/  LEA R7, R9, R16, 0x2 ;  /* 0x0000001009077211 */ /* 0x000fe400078e10ff */
[----:B------:R-:W-:-:S07]  /*0210*/  LEA R5, R8, R6, 0x7 ;  /* 0x0000000608057211 */ /* 0x000fce00078e38ff */
.L_x_1:
[----:B-1----:R-:W-:-:S04]  /*0220*/  IMAD.WIDE R24, R2, 0x4, R20 ;  /* 0x0000000402187825 */ /* 0x002fc800078e0214 */
[----:B--2---:R-:W-:Y:S02]  /*0230*/  IMAD.WIDE.U32 R8, R3, 0x4, R18 ;  /* 0x0000000403087825 */ /* 0x004fe400078e0012 */
[----:B------:R-:W2:Y:S04]  /*0240*/  LDG.E R24, desc[UR8][R24.64] ;  /* 0x0000000818187981 */ /* 0x000ea8000c1e1900 */
[----:B------:R-:W3:Y:S01]  /*0250*/  LDG.E R26, desc[UR8][R8.64] ;  /* 0x00000008081a7981 */ /* 0x000ee2000c1e1900 */
[----:B------:R-:W-:Y:S02]  /*0260*/  IADD3 R4, PT, PT, R4, 0x1, RZ ;  /* 0x0000000104047810 */ /* 0x000fe40007ffe0ff */
[----:B------:R-:W-:Y:S02]  /*0270*/  IADD3 R2, PT, PT, R2, 0x20, RZ ;  /* 0x0000002002027810 */ /* 0x000fe40007ffe0ff */
[----:B------:R-:W-:-:S02]  /*0280*/  ISETP.NE.AND P0, PT, R4, RZ, PT ;  /* 0x000000ff0400720c */ /* 0x000fc40003f05270 */
[----:B------:R-:W-:Y:S01]  /*0290*/  LEA R3, R0, R3, 0x5 ;  /* 0x0000000300037211 */ /* 0x000fe200078e28ff */
[----:B--2---:R-:W-:Y:S04]  /*02a0*/  STS [R7], R24 ;  /* 0x0000001807007388 */ /* 0x004fe80000000800 */
[----:B---3--:R-:W-:Y:S01]  /*02b0*/  STS [R5], R26 ;  /* 0x0000001a05007388 */ /* 0x008fe20000000800 */
[----:B------:R-:W-:Y:S06]  /*02c0*/  BAR.SYNC.DEFER_BLOCKING 0x0 ;  /* 0x0000000000007b1d */ /* 0x000fec0000010000 */
[----:B------:R-:W-:Y:S04]  /*02d0*/  LDS R10, [R6] ;  /* 0x00000000060a7984 */ /* 0x000fe80000000800 */
[----:B------:R-:W0:Y:S04]  /*02e0*/  LDS.128 R12, [R16] ;  /* 0x00000000100c7984 */ /* 0x000e280000000c00 */
[----:B------:R-:W1:Y:S04]  /*02f0*/  LDS R27, [R6+0x80] ;  /* 0x00008000061b7984 */ /* 0x000e680000000800 */
[----:B------:R-:W2:Y:S04]  /*0300*/  LDS R17, [R6+0x100] ;  /* 0x0001000006117984 */ /* 0x000ea80000000800 */
[----:B------:R-:W3:Y:S04]  /*0310*/  LDS R29, [R6+0x180] ;  /* 0x00018000061d7984 */ /* 0x000ee80000000800 */
[----:B------:R-:W-:Y:S01]  /*0320*/  LDS R25, [R6+0x380] ;  /* 0x0003800006197984 */ /* 0x000fe20000000800 */
[----:B0-----:R-:W-:-:S03]  /*0330*/  FFMA R10, R12, R10, R11 ;  /* 0x0000000a0c0a7223 */ /* 0x001fc6000000000b */
[----:B------:R-:W-:Y:S01]  /*0340*/  LDS R12, [R6+0x280] ;  /* 0x00028000060c7984 */ /* 0x000fe20000000800 */
[----:B-1----:R-:W-:-:S03]  /*0350*/  FFMA R28, R27, R13, R10 ;  /* 0x0000000d1b1c7223 */ /* 0x002fc6000000000a */
[----:B------:R-:W-:Y:S01]  /*0360*/  LDS R13, [R6+0x200] ;  /* 0x00020000060d7984 */ /* 0x000fe20000000800 */
[----:B--2---:R-:W-:-:S03]  /*0370*/  FFMA R14, R17, R14, R28 ;  /* 0x0000000e110e7223 */ /* 0x004fc6000000001c */
[----:B------:R-:W0:Y:S01]  /*0380*/  LDS.128 R8, [R16+0x10] ;  /* 0x0000100010087984 */ /* 0x000e220000000c00 */
[----:B---3--:R-:W-:-:S03]  /*0390*/  FFMA R15, R29, R15, R14 ;  /* 0x0000000f1d0f7223 */ /* 0x008fc6000000000e */
[----:B------:R-:W1:Y:S01]  /*03a0*/  LDS R17, [R6+0x300] ;  /* 0x0003000006117984 */ /* 0x000e620000000800 */
[----:B0-----:R-:W-:-:S03]  /*03b0*/  FFMA R13, R8, R13, R15 ;  /* 0x0000000d080d7223 */ /* 0x001fc6000000000f */
[----:B------:R-:W-:Y:S01]  /*03c0*/  LDS R8, [R6+0x480] ;  /* 0x0004800006087984 */ /* 0x000fe20000000800 */
[----:B------:R-:W-:-:S03]  /*03d0*/  FFMA R24, R12, R9, R13 ;  /* 0x000000090c187223 */ /* 0x000fc6000000000d */
[----:B------:R-:W-:Y:S01]  /*03e0*/  LDS R9, [R6+0x400] ;  /* 0x0004000006097984 */ /* 0x000fe20000000800 */
[----:B-1----:R-:W-:-:S03]  /*03f0*/  FFMA R10, R17, R10, R24 ;  /* 0x0000000a110a7223 */ /* 0x002fc60000000018 */
[----:B------:R-:W0:Y:S01]  /*0400*/  LDS.128 R12, [R16+0x20] ;  /* 0x00002000100c7984 */ /* 0x000e220000000c00 */
[----:B------:R-:W-:-:S03]  /*0410*/  FFMA R11, R25, R11, R10 ;  /* 0x0000000b190b7223 */ /* 0x000fc6000000000a */
[----:B------:R-:W1:Y:S04]  /*0420*/  LDS R17, [R6+0x500] ;  /* 0x0005000006117984 */ /* 0x000e680000000800 */
[----:B------:R-:W2:Y:S01]  /*0430*/  LDS R25, [R6+0x580] ;  /* 0x0005800006197984 */ /* 0x000ea20000000800 */
[----:B0-----:R-:W-:-:S03]  /*0440*/  FFMA R9, R12, R9, R11 ;  /* 0x000000090c097223 */ /* 0x001fc6000000000b */
[----:B------:R-:W-:Y:S01]  /*0450*/  LDS R12, [R6+0x680] ;  /* 0x00068000060c7984 */ /* 0x000fe20000000800 */
[----:B------:R-:W-:-:S03]  /*0460*/  FFMA R24, R8, R13, R9 ;  /* 0x0000000d08187223 */ /* 0x000fc60000000009 */
[----:B------:R-:W-:Y:S01]  /*0470*/  LDS R13, [R6+0x600] ;  /* 0x00060000060d7984 */ /* 0x000fe20000000800 */
[----:B-1----:R-:W-:-:S03]  /*0480*/  FFMA R14, R17, R14, R24 ;  /* 0x0000000e110e7223 */ /* 0x002fc60000000018 */
[----:B------:R-:W0:Y:S01]  /*0490*/  LDS.128 R8, [R16+0x30] ;  /* 0x0000300010087984 */ /* 0x000e220000000c00 */
[----:B--2---:R-:W-:-:S03]  /*04a0*/  FFMA R15, R25, R15, R14 ;  /* 0x0000000f190f7223 */ /* 0x004fc6000000000e */
        /* <DEDUP_REMOVED lines=19> */
[----:B------:R-:W-:Y:S04]  /*05e0*/  LDS R24, [R6+0xc80] ;  /* 0x000c800006187984 */ /* 0x000fe80000000800 */
[----:B------:R-:W-:Y:S01]  /*05f0*/  LDS R17, [R6+0xd00] ;  /* 0x000d000006117984 */ /* 0x000fe20000000800 */
[----:B0-----:R-:W-:-:S03]  /*0600*/  FFMA R13, R8, R13, R15 ;  /* 0x0000000d080d7223 */ /* 0x001fc6000000000f */
[----:B------:R-:W0:Y:S01]  /*0610*/  LDS R8, [R6+0xb80] ;  /* 0x000b800006087984 */ /* 0x000e220000000800 */
[----:B------:R-:W-:-:S03]  /*0620*/  FFMA R26, R12, R9, R13 ;  /* 0x000000090c1a7223 */ /* 0x000fc6000000000d */
[----:B------:R-:W-:Y:S01]  /*0630*/  LDS R9, [R6+0xc00] ;  /* 0x000c000006097984 */ /* 0x000fe20000000800 */
[----:B-1----:R-:W-:-:S03]  /*0640*/  FFMA R25, R25, R10, R26 ;  /* 0x0000000a19197223 */ /* 0x002fc6000000001a */
[----:B------:R-:W1:Y:S01]  /*0650*/  LDS.128 R12, [R16+0x60] ;  /* 0x00006000100c7984 */ /* 0x000e620000000c00 */
[----:B0-----:R-:W-:-:S03]  /*0660*/  FFMA R11, R8, R11, R25 ;  /* 0x0000000b080b7223 */ /* 0x001fc60000000019 */
[----:B------:R-:W-:Y:S01]  /*0670*/  LDS R25, [R6+0xf80] ;  /* 0x000f800006197984 */ /* 0x000fe20000000800 */
[----:B-1----:R-:W-:-:S03]  /*0680*/  FFMA R9, R12, R9, R11 ;  /* 0x000000090c097223 */ /* 0x002fc6000000000b */
[----:B------:R-:W0:Y:S01]  /*0690*/  LDS R12, [R6+0xd80] ;  /* 0x000d8000060c7984 */ /* 0x000e220000000800 */
[----:B------:R-:W-:-:S03]  /*06a0*/  FFMA R26, R24, R13, R9 ;  /* 0x0000000d181a7223 */ /* 0x000fc60000000009 */
[----:B------:R-:W-:Y:S01]  /*06b0*/  LDS R13, [R6+0xe00] ;  /* 0x000e0000060d7984 */ /* 0x000fe20000000800 */
[----:B------:R-:W-:-:S03]  /*06c0*/  FFMA R17, R17, R14, R26 ;  /* 0x0000000e11117223 */ /* 0x000fc6000000001a */
[----:B------:R-:W1:Y:S04]  /*06d0*/  LDS.128 R8, [R16+0x70] ;  /* 0x0000700010087984 */ /* 0x000e680000000c00 */
[----:B------:R-:W2:Y:S04]  /*06e0*/  LDS R24, [R6+0xe80] ;  /* 0x000e800006187984 */ /* 0x000ea80000000800 */
[----:B------:R-:W3:Y:S01]  /*06f0*/  LDS R14, [R6+0xf00] ;  /* 0x000f0000060e7984 */ /* 0x000ee20000000800 */
[----:B0-----:R-:W-:-:S04]  /*0700*/  FFMA R15, R12, R15, R17 ;  /* 0x0000000f0c0f7223 */ /* 0x001fc80000000011 */
[----:B-1----:R-:W-:-:S04]  /*0710*/  FFMA R13, R8, R13, R15 ;  /* 0x0000000d080d7223 */ /* 0x002fc8000000000f */
[----:B--2---:R-:W-:-:S04]  /*0720*/  FFMA R9, R24, R9, R13 ;  /* 0x0000000918097223 */ /* 0x004fc8000000000d */
[----:B---3--:R-:W-:-:S04]  /*0730*/  FFMA R10, R14, R10, R9 ;  /* 0x0000000a0e0a7223 */ /* 0x008fc80000000009 */
[----:B------:R-:W-:Y:S01]  /*0740*/  FFMA R11, R25, R11, R10 ;  /* 0x0000000b190b7223 */ /* 0x000fe2000000000a */
[----:B------:R-:W-:Y:S06]  /*0750*/  BAR.SYNC.DEFER_BLOCKING 0x0 ;  /* 0x0000000000007b1d */ /* 0x000fec0000010000 */
[----:B------:R-:W-:Y:S05]  /*0760*/  @P0 BRA `(.L_x_1) ;  /* 0xfffffff800ac0947 */ /* 0x000fea000383ffff */
.L_x_0:
[----:B------:R-:W-:Y:S01]  /*0770*/  STG.E desc[UR8][R22.64], R11 ;  /* 0x0000000b16007986 */ /* 0x000fe2000c101908 */
[----:B------:R-:W-:Y:S05]  /*0780*/  EXIT ;  /* 0x000000000000794d */ /* 0x000fea0003800000 */
.L_x_2:
[----:B------:R-:W-:-:S00]  /*0790*/  BRA `(.L_x_2) ;  /* 0xfffffffc00fc7947 */ /* 0x000fc0000383ffff */
[----:B------:R-:W-:-:S00]  /*07a0*/  NOP ;  /* 0x0000000000007918 */ /* 0x000fc00000000000 */
        /* <DEDUP_REMOVED lines=13> */
.L_x_3:


//--------------------- .nv.shared._Z10gemm_blockPfS_S_i --------------------------
	.section	.nv.shared._Z10gemm_blockPfS_S_i,"aw",@nobits
	.sectionflags	@""
	.align	4
.nv.shared._Z10gemm_blockPfS_S_i:
	.zero		9216


//--------------------- .nv.shared.reserved.0     --------------------------
	.section	.nv.shared.reserved.0,"aw",@nobits
	.weak		__nv_reservedSMEM_offset_0_alias
	.size		__nv_reservedSMEM_offset_0_alias, 0, 64
	.other		__nv_reservedSMEM_offset_0_alias,@"STO_CUDA_RESERVED_SHARED STV_DEFAULT"
__nv_reservedSMEM_offset_0_alias:
	.zero		0
	.zero		64


//--------------------- .nv.constant0._Z10gemm_blockPfS_S_i --------------------------
	.section	.nv.constant0._Z10gemm_blockPfS_S_i,"a",@progbits
	.sectionflags	@""
	.align	4
.nv.constant0._Z10gemm_blockPfS_S_i:
	.zero		924


//--------------------- SYMBOLS --------------------------

	.type		.nv.reservedSmem.offset0,@object
	.size		.nv.reservedSmem.offset0,0x4
	.type		.nv.reservedSmem.cap,@object
	.size		.nv.reservedSmem.cap,0x4
